//
// Generated by NVIDIA NVVM Compiler
//
// Compiler Build ID: CL-36424714
// Cuda compilation tools, release 13.0, V13.0.88
// Based on NVVM 20.0.0
//

.version 9.0
.target sm_100
.address_size 64

	// .globl	_Z16BranchlessKernelPfS_S_l

.visible .entry _Z16BranchlessKernelPfS_S_l(
	.param .u64 .ptr .align 1 _Z16BranchlessKernelPfS_S_l_param_0,
	.param .u64 .ptr .align 1 _Z16BranchlessKernelPfS_S_l_param_1,
	.param .u64 .ptr .align 1 _Z16BranchlessKernelPfS_S_l_param_2,
	.param .u64 _Z16BranchlessKernelPfS_S_l_param_3
)
{
	.reg .pred 	%p<3>;
	.reg .b32 	%r<6>;
	.reg .b32 	%f<5>;
	.reg .b64 	%rd<13>;

	ld.param.u64 	%rd2, [_Z16BranchlessKernelPfS_S_l_param_0];
	ld.param.u64 	%rd3, [_Z16BranchlessKernelPfS_S_l_param_1];
	ld.param.u64 	%rd4, [_Z16BranchlessKernelPfS_S_l_param_2];
	ld.param.u64 	%rd5, [_Z16BranchlessKernelPfS_S_l_param_3];
	mov.u32 	%r1, %ntid.x;
	mov.u32 	%r2, %ctaid.x;
	mov.u32 	%r3, %tid.x;
	mad.lo.s32 	%r4, %r1, %r2, %r3;
	cvt.u64.u32 	%rd1, %r4;
	setp.le.s64 	%p1, %rd5, %rd1;
	@%p1 bra 	$L__BB0_2;
	cvta.to.global.u64 	%rd6, %rd2;
	cvta.to.global.u64 	%rd7, %rd3;
	cvta.to.global.u64 	%rd8, %rd4;
	shl.b64 	%rd9, %rd1, 2;
	add.s64 	%rd10, %rd6, %rd9;
	ld.global.f32 	%f1, [%rd10];
	add.s64 	%rd11, %rd7, %rd9;
	ld.global.f32 	%f2, [%rd11];
	sub.f32 	%f3, %f1, %f2;
	mov.b32 	%r5, %f3;
	setp.gt.s32 	%p2, %r5, -1;
	selp.f32 	%f4, 0f3F800000, 0f00000000, %p2;
	add.s64 	%rd12, %rd8, %rd9;
	st.global.f32 	[%rd12], %f4;
$L__BB0_2:
	ret;

}


// ===== COMPILED SASS (sm_100) =====

	.target	sm_100

	.elftype	@"ET_EXEC"


//--------------------- .note.nv.tkinfo           --------------------------
	.section	.note.nv.tkinfo,"",@"SHT_NOTE"
	.sectionflags	@"SHF_NOTE_NV_TKINFO"
	.tkinfo
        /*0018*/ 	.word	0x00000002
        /*0030*/ 	.string	""
        /*0030*/ 	.string	"ptxas"
        /*0030*/ 	.string	"Cuda compilation tools, release 13.0, V13.0.88"
        /*0030*/ 	.string	"Build cuda_13.0.r13.0/compiler.36424714_0"
        /*0030*/ 	.string	"-arch sm_100 -m 64 "



//--------------------- .note.nv.cuinfo           --------------------------
	.section	.note.nv.cuinfo,"",@"SHT_NOTE"
	.sectionflags	@"SHF_NOTE_NV_CUINFO"
        /*0018*/ 	.short	0x0002
        /*001a*/ 	.short	0x0064
        /*001c*/ 	.short	0x0082
	.zero		2


//--------------------- .nv.info                  --------------------------
	.section	.nv.info,"",@"SHT_CUDA_INFO"
	.align	4


	//----- nvinfo : EIATTR_REGCOUNT
	.align		4
        /*0000*/ 	.byte	0x04, 0x2f
        /*0002*/ 	.short	(.L_1 - .L_0)
	.align		4
.L_0:
        /*0004*/ 	.word	index@(_Z16BranchlessKernelPfS_S_l)
        /*0008*/ 	.word	0x0000000c


	//----- nvinfo : EIATTR_FRAME_SIZE
	.align		4
.L_1:
        /*000c*/ 	.byte	0x04, 0x11
        /*000e*/ 	.short	(.L_3 - .L_2)
	.align		4
.L_2:
        /*0010*/ 	.word	index@(_Z16BranchlessKernelPfS_S_l)
        /*0014*/ 	.word	0x00000000


	//----- nvinfo : EIATTR_MIN_STACK_SIZE
	.align		4
.L_3:
        /*0018*/ 	.byte	0x04, 0x12
        /*001a*/ 	.short	(.L_5 - .L_4)
	.align		4
.L_4:
        /*001c*/ 	.word	index@(_Z16BranchlessKernelPfS_S_l)
        /*0020*/ 	.word	0x00000000
.L_5:


//--------------------- .nv.compat                --------------------------
	.section	.nv.compat,"",@"SHT_CUDA_COMPAT_INFO"
	.align	4
        /*0000*/ 	.byte	0x02, 0x09, 0x00, 0x00, 0x02, 0x02, 0x01, 0x00, 0x02, 0x05, 0x05, 0x00, 0x03, 0x07, 0x01, 0x01
        /*0010*/ 	.byte	0x02, 0x03, 0x00, 0x00, 0x02, 0x06, 0x01, 0x00, 0x04, 0x0b, 0x08, 0x00, 0x09, 0x00, 0x00, 0x00
        /*0020*/ 	.byte	0x00, 0x00, 0x00, 0x00


//--------------------- .nv.info._Z16BranchlessKernelPfS_S_l --------------------------
	.section	.nv.info._Z16BranchlessKernelPfS_S_l,"",@"SHT_CUDA_INFO"
	.sectionflags	@""
	.align	4


	//----- nvinfo : EIATTR_CUDA_API_VERSION
	.align		4
        /*0000*/ 	.byte	0x04, 0x37
        /*0002*/ 	.short	(.L_7 - .L_6)
.L_6:
        /*0004*/ 	.word	0x00000082


	//----- nvinfo : EIATTR_KPARAM_INFO
	.align		4
.L_7:
        /*0008*/ 	.byte	0x04, 0x17
        /*000a*/ 	.short	(.L_9 - .L_8)
.L_8:
        /*000c*/ 	.word	0x00000000
        /*0010*/ 	.short	0x0003
        /*0012*/ 	.short	0x0018
        /*0014*/ 	.byte	0x00, 0xf0, 0x21, 0x00


	//----- nvinfo : EIATTR_KPARAM_INFO
	.align		4
.L_9:
        /*0018*/ 	.byte	0x04, 0x17
        /*001a*/ 	.short	(.L_11 - .L_10)
.L_10:
        /*001c*/ 	.word	0x00000000
        /*0020*/ 	.short	0x0002
        /*0022*/ 	.short	0x0010
        /*0024*/ 	.byte	0x00, 0xf5, 0x21, 0x00


	//----- nvinfo : EIATTR_KPARAM_INFO
	.align		4
.L_11:
        /*0028*/ 	.byte	0x04, 0x17
        /*002a*/ 	.short	(.L_13 - .L_12)
.L_12:
        /*002c*/ 	.word	0x00000000
        /*0030*/ 	.short	0x0001
        /*0032*/ 	.short	0x0008
        /*0034*/ 	.byte	0x00, 0xf5, 0x21, 0x00


	//----- nvinfo : EIATTR_KPARAM_INFO
	.align		4
.L_13:
        /*0038*/ 	.byte	0x04, 0x17
        /*003a*/ 	.short	(.L_15 - .L_14)
.L_14:
        /*003c*/ 	.word	0x00000000
        /*0040*/ 	.short	0x0000
        /*0042*/ 	.short	0x0000
        /*0044*/ 	.byte	0x00, 0xf5, 0x21, 0x00


	//----- nvinfo : EIATTR_SPARSE_MMA_MASK
	.align		4
.L_15:
        /*0048*/ 	.byte	0x03, 0x50
        /*004a*/ 	.short	0x0000


	//----- nvinfo : EIATTR_MAXREG_COUNT
	.align		4
        /*004c*/ 	.byte	0x03, 0x1b
        /*004e*/ 	.short	0x00ff


	//----- nvinfo : EIATTR_MERCURY_ISA_VERSION
	.align		4
        /*0050*/ 	.byte	0x03, 0x5f
        /*0052*/ 	.short	0x0101


	//----- nvinfo : EIATTR_VRC_CTA_INIT_COUNT
	.align		4
        /*0054*/ 	.byte	0x02, 0x4a
	.zero		1
	.zero		1


	//----- nvinfo : EIATTR_EXIT_INSTR_OFFSETS
	.align		4
        /*0058*/ 	.byte	0x04, 0x1c
        /*005a*/ 	.short	(.L_17 - .L_16)


	//   ....[0]....
.L_16:
        /*005c*/ 	.word	0x00000080


	//   ....[1]....
        /*0060*/ 	.word	0x000001a0


	//----- nvinfo : EIATTR_CBANK_PARAM_SIZE
	.align		4
.L_17:
        /*0064*/ 	.byte	0x03, 0x19
        /*0066*/ 	.short	0x0020


	//----- nvinfo : EIATTR_PARAM_CBANK
	.align		4
        /*0068*/ 	.byte	0x04, 0x0a
        /*006a*/ 	.short	(.L_19 - .L_18)
	.align		4
.L_18:
        /*006c*/ 	.word	index@(.nv.constant0._Z16BranchlessKernelPfS_S_l)
        /*0070*/ 	.short	0x0380
        /*0072*/ 	.short	0x0020


	//----- nvinfo : EIATTR_SW_WAR
	.align		4
.L_19:
        /*0074*/ 	.byte	0x04, 0x36
        /*0076*/ 	.short	(.L_21 - .L_20)
.L_20:
        /*0078*/ 	.word	0x00000008
.L_21:


//--------------------- .nv.callgraph             --------------------------
	.section	.nv.callgraph,"",@"SHT_CUDA_CALLGRAPH"
	.align	4
	.sectionentsize	8
	.align		4
        /*0000*/ 	.word	0x00000000
	.align		4
        /*0004*/ 	.word	0xffffffff
	.align		4
        /*0008*/ 	.word	0x00000000
	.align		4
        /*000c*/ 	.word	0xfffffffe
	.align		4
        /*0010*/ 	.word	0x00000000
	.align		4
        /*0014*/ 	.word	0xfffffffd
	.align		4
        /*0018*/ 	.word	0x00000000
	.align		4
        /*001c*/ 	.word	0xfffffffc


//--------------------- .text._Z16BranchlessKernelPfS_S_l --------------------------
	.section	.text._Z16BranchlessKernelPfS_S_l,"ax",@progbits
	.align	128
        .global         _Z16BranchlessKernelPfS_S_l
        .type           _Z16BranchlessKernelPfS_S_l,@function
        .size           _Z16BranchlessKernelPfS_S_l,(.L_x_1 - _Z16BranchlessKernelPfS_S_l)
        .other          _Z16BranchlessKernelPfS_S_l,@"STO_CUDA_ENTRY STV_DEFAULT"
_Z16BranchlessKernelPfS_S_l:
.text._Z16BranchlessKernelPfS_S_l:
[----:B------:R-:W-:Y:S01]  /*0000*/  LDC R1, c[0x0][0x37c] ;  /* 0x0000df00ff017b82 */ /* 0x000fe20000000800 */
[----:B------:R-:W0:Y:S01]  /*0010*/  S2R R0, SR_CTAID.X ;  /* 0x0000000000007919 */ /* 0x000e220000002500 */
[----:B------:R-:W0:Y:S01]  /*0020*/  LDCU UR4, c[0x0][0x360] ;  /* 0x00006c00ff0477ac */ /* 0x000e220008000800 */
[----:B------:R-:W0:Y:S01]  /*0030*/  S2R R3, SR_TID.X ;  /* 0x0000000000037919 */ /* 0x000e220000002100 */
[----:B------:R-:W1:Y:S01]  /*0040*/  LDCU.64 UR6, c[0x0][0x398] ;  /* 0x00007300ff0677ac */ /* 0x000e620008000a00 */
[----:B0-----:R-:W-:-:S05]  /*0050*/  IMAD R0, R0, UR4, R3 ;  /* 0x0000000400007c24 */ /* 0x001fca000f8e0203 */
[----:B-1----:R-:W-:-:S04]  /*0060*/  ISETP.GE.U32.AND P0, PT, R0, UR6, PT ;  /* 0x0000000600007c0c */ /* 0x002fc8000bf06070 */
[----:B------:R-:W-:-:S13]  /*0070*/  ISETP.GE.AND.EX P0, PT, RZ, UR7, PT, P0 ;  /* 0x00000007ff007c0c */ /* 0x000fda000bf06300 */
[----:B------:R-:W-:Y:S05]  /*0080*/  @P0 EXIT ;  /* 0x000000000000094d */ /* 0x000fea0003800000 */
[----:B------:R-:W0:Y:S01]  /*0090*/  LDCU.128 UR8, c[0x0][0x380] ;  /* 0x00007000ff0877ac */ /* 0x000e220008000c00 */
[----:B------:R-:W-:Y:S01]  /*00a0*/  IMAD.SHL.U32 R6, R0, 0x4, RZ ;  /* 0x0000000400067824 */ /* 0x000fe200078e00ff */
[----:B------:R-:W-:Y:S01]  /*00b0*/  SHF.R.U32.HI R7, RZ, 0x1e, R0 ;  /* 0x0000001eff077819 */ /* 0x000fe20000011600 */
[----:B------:R-:W1:Y:S01]  /*00c0*/  LDCU.64 UR4, c[0x0][0x358] ;  /* 0x00006b00ff0477ac */ /* 0x000e620008000a00 */
[----:B------:R-:W2:Y:S02]  /*00d0*/  LDCU.64 UR6, c[0x0][0x390] ;  /* 0x00007200ff0677ac */ /* 0x000ea40008000a00 */
[C---:B0-----:R-:W-:Y:S02]  /*00e0*/  IADD3 R4, P1, PT, R6.reuse, UR10, RZ ;  /* 0x0000000a06047c10 */ /* 0x041fe4000ff3e0ff */
[----:B------:R-:W-:Y:S02]  /*00f0*/  IADD3 R2, P0, PT, R6, UR8, RZ ;  /* 0x0000000806027c10 */ /* 0x000fe4000ff1e0ff */
[----:B------:R-:W-:-:S02]  /*0100*/  IADD3.X R5, PT, PT, R7, UR11, RZ, P1, !PT ;  /* 0x0000000b07057c10 */ /* 0x000fc40008ffe4ff */
[----:B------:R-:W-:-:S04]  /*0110*/  IADD3.X R3, PT, PT, R7, UR9, RZ, P0, !PT ;  /* 0x0000000907037c10 */ /* 0x000fc800087fe4ff */
[----:B-1----:R-:W3:Y:S04]  /*0120*/  LDG.E R5, desc[UR4][R4.64] ;  /* 0x0000000404057981 */ /* 0x002ee8000c1e1900 */
[----:B------:R-:W3:Y:S01]  /*0130*/  LDG.E R2, desc[UR4][R2.64] ;  /* 0x0000000402027981 */ /* 0x000ee2000c1e1900 */
[----:B--2---:R-:W-:-:S04]  /*0140*/  IADD3 R6, P1, PT, R6, UR6, RZ ;  /* 0x0000000606067c10 */ /* 0x004fc8000ff3e0ff */
[----:B------:R-:W-:Y:S01]  /*0150*/  IADD3.X R7, PT, PT, R7, UR7, RZ, P1, !PT ;  /* 0x0000000707077c10 */ /* 0x000fe20008ffe4ff */
[----:B---3--:R-:W-:-:S05]  /*0160*/  FADD R0, R2, -R5 ;  /* 0x8000000502007221 */ /* 0x008fca0000000000 */
[----:B------:R-:W-:-:S04]  /*0170*/  ISETP.GT.AND P0, PT, R0, -0x1, PT ;  /* 0xffffffff0000780c */ /* 0x000fc80003f04270 */
[----:B------:R-:W-:-:S05]  /*0180*/  FSEL R9, RZ, 1, !P0 ;  /* 0x3f800000ff097808 */ /* 0x000fca0004000000 */
[----:B------:R-:W-:Y:S01]  /*0190*/  STG.E desc[UR4][R6.64], R9 ;  /* 0x0000000906007986 */ /* 0x000fe2000c101904 */
[----:B------:R-:W-:Y:S05]  /*01a0*/  EXIT ;  /* 0x000000000000794d */ /* 0x000fea0003800000 */
.L_x_0:
[----:B------:R-:W-:-:S00]  /*01b0*/  BRA `(.L_x_0) ;  /* 0xfffffffc00fc7947 */ /* 0x000fc0000383ffff */
[----:B------:R-:W-:-:S00]  /*01c0*/  NOP ;  /* 0x0000000000007918 */ /* 0x000fc00000000000 */
        /* <DEDUP_REMOVED lines=11> */
.L_x_1:


//--------------------- .nv.shared.reserved.0     --------------------------
	.section	.nv.shared.reserved.0,"aw",@nobits
	.weak		__nv_reservedSMEM_offset_0_alias
	.size		__nv_reservedSMEM_offset_0_alias, 0, 64
	.other		__nv_reservedSMEM_offset_0_alias,@"STO_CUDA_RESERVED_SHARED STV_DEFAULT"
__nv_reservedSMEM_offset_0_alias:
	.zero		0
	.zero		64


//--------------------- .nv.constant0._Z16BranchlessKernelPfS_S_l --------------------------
	.section	.nv.constant0._Z16BranchlessKernelPfS_S_l,"a",@progbits
	.sectionflags	@""
	.align	4
.nv.constant0._Z16BranchlessKernelPfS_S_l:
	.zero		928


//--------------------- SYMBOLS --------------------------

	.type		.nv.reservedSmem.offset0,@object
	.size		.nv.reservedSmem.offset0,0x4
